//
// Generated by NVIDIA NVVM Compiler
//
// Compiler Build ID: CL-36424714
// Cuda compilation tools, release 13.0, V13.0.88
// Based on NVVM 20.0.0
//

.version 9.0
.target sm_100
.address_size 64

	// .globl	_Z16reduction_kernelPiS_i
// _ZZ16reduction_kernelPiS_iE10partialSum has been demoted

.visible .entry _Z16reduction_kernelPiS_i(
	.param .u64 .ptr .align 1 _Z16reduction_kernelPiS_i_param_0,
	.param .u64 .ptr .align 1 _Z16reduction_kernelPiS_i_param_1,
	.param .u32 _Z16reduction_kernelPiS_i_param_2
)
{
	.reg .pred 	%p<7>;
	.reg .b32 	%r<24>;
	.reg .b64 	%rd<9>;
	// demoted variable
	.shared .align 4 .b8 _ZZ16reduction_kernelPiS_iE10partialSum[4096];
	ld.param.u64 	%rd1, [_Z16reduction_kernelPiS_i_param_0];
	ld.param.u64 	%rd2, [_Z16reduction_kernelPiS_i_param_1];
	ld.param.u32 	%r8, [_Z16reduction_kernelPiS_i_param_2];
	mov.u32 	%r1, %tid.x;
	mov.u32 	%r2, %ctaid.x;
	mov.u32 	%r3, %ntid.x;
	mad.lo.s32 	%r4, %r2, %r3, %r1;
	setp.ge.s32 	%p1, %r4, %r8;
	shl.b32 	%r9, %r1, 2;
	mov.u32 	%r10, _ZZ16reduction_kernelPiS_iE10partialSum;
	add.s32 	%r5, %r10, %r9;
	@%p1 bra 	$L__BB0_2;
	cvta.to.global.u64 	%rd3, %rd1;
	mul.wide.s32 	%rd4, %r4, 4;
	add.s64 	%rd5, %rd3, %rd4;
	ld.global.u32 	%r12, [%rd5];
	st.shared.u32 	[%r5], %r12;
	bra.uni 	$L__BB0_3;
$L__BB0_2:
	mov.b32 	%r11, 0;
	st.shared.u32 	[%r5], %r11;
$L__BB0_3:
	bar.sync 	0;
	mov.b32 	%r23, 1;
$L__BB0_4:
	shl.b32 	%r7, %r23, 1;
	add.s32 	%r14, %r7, -1;
	and.b32  	%r15, %r14, %r1;
	setp.ne.s32 	%p2, %r15, 0;
	add.s32 	%r16, %r23, %r1;
	setp.ge.u32 	%p3, %r16, %r3;
	or.pred  	%p4, %p3, %p2;
	@%p4 bra 	$L__BB0_6;
	shl.b32 	%r17, %r23, 2;
	add.s32 	%r18, %r5, %r17;
	ld.shared.u32 	%r19, [%r18];
	ld.shared.u32 	%r20, [%r5];
	add.s32 	%r21, %r20, %r19;
	st.shared.u32 	[%r5], %r21;
$L__BB0_6:
	bar.sync 	0;
	setp.le.u32 	%p5, %r7, %r3;
	mov.u32 	%r23, %r7;
	@%p5 bra 	$L__BB0_4;
	setp.ne.s32 	%p6, %r1, 0;
	@%p6 bra 	$L__BB0_9;
	ld.shared.u32 	%r22, [_ZZ16reduction_kernelPiS_iE10partialSum];
	cvta.to.global.u64 	%rd6, %rd2;
	mul.wide.u32 	%rd7, %r2, 4;
	add.s64 	%rd8, %rd6, %rd7;
	st.global.u32 	[%rd8], %r22;
$L__BB0_9:
	ret;

}


// ===== COMPILED SASS (sm_100) =====

	.target	sm_100

	.elftype	@"ET_EXEC"


//--------------------- .note.nv.tkinfo           --------------------------
	.section	.note.nv.tkinfo,"",@"SHT_NOTE"
	.sectionflags	@"SHF_NOTE_NV_TKINFO"
	.tkinfo
        /*0018*/ 	.word	0x00000002
        /*0030*/ 	.string	""
        /*0030*/ 	.string	"ptxas"
        /*0030*/ 	.string	"Cuda compilation tools, release 13.0, V13.0.88"
        /*0030*/ 	.string	"Build cuda_13.0.r13.0/compiler.36424714_0"
        /*0030*/ 	.string	"-arch sm_100 -m 64 "



//--------------------- .note.nv.cuinfo           --------------------------
	.section	.note.nv.cuinfo,"",@"SHT_NOTE"
	.sectionflags	@"SHF_NOTE_NV_CUINFO"
        /*0018*/ 	.short	0x0002
        /*001a*/ 	.short	0x0064
        /*001c*/ 	.short	0x0082
	.zero		2


//--------------------- .nv.info                  --------------------------
	.section	.nv.info,"",@"SHT_CUDA_INFO"
	.align	4


	//----- nvinfo : EIATTR_REGCOUNT
	.align		4
        /*0000*/ 	.byte	0x04, 0x2f
        /*0002*/ 	.short	(.L_1 - .L_0)
	.align		4
.L_0:
        /*0004*/ 	.word	index@(_Z16reduction_kernelPiS_i)
        /*0008*/ 	.word	0x0000000a


	//----- nvinfo : EIATTR_FRAME_SIZE
	.align		4
.L_1:
        /*000c*/ 	.byte	0x04, 0x11
        /*000e*/ 	.short	(.L_3 - .L_2)
	.align		4
.L_2:
        /*0010*/ 	.word	index@(_Z16reduction_kernelPiS_i)
        /*0014*/ 	.word	0x00000000


	//----- nvinfo : EIATTR_MIN_STACK_SIZE
	.align		4
.L_3:
        /*0018*/ 	.byte	0x04, 0x12
        /*001a*/ 	.short	(.L_5 - .L_4)
	.align		4
.L_4:
        /*001c*/ 	.word	index@(_Z16reduction_kernelPiS_i)
        /*0020*/ 	.word	0x00000000
.L_5:


//--------------------- .nv.compat                --------------------------
	.section	.nv.compat,"",@"SHT_CUDA_COMPAT_INFO"
	.align	4
        /*0000*/ 	.byte	0x02, 0x09, 0x00, 0x00, 0x02, 0x02, 0x01, 0x00, 0x02, 0x05, 0x05, 0x00, 0x03, 0x07, 0x01, 0x01
        /*0010*/ 	.byte	0x02, 0x03, 0x00, 0x00, 0x02, 0x06, 0x01, 0x00, 0x04, 0x0b, 0x08, 0x00, 0x09, 0x00, 0x00, 0x00
        /*0020*/ 	.byte	0x00, 0x00, 0x00, 0x00


//--------------------- .nv.info._Z16reduction_kernelPiS_i --------------------------
	.section	.nv.info._Z16reduction_kernelPiS_i,"",@"SHT_CUDA_INFO"
	.sectionflags	@""
	.align	4


	//----- nvinfo : EIATTR_CUDA_API_VERSION
	.align		4
        /*0000*/ 	.byte	0x04, 0x37
        /*0002*/ 	.short	(.L_7 - .L_6)
.L_6:
        /*0004*/ 	.word	0x00000082


	//----- nvinfo : EIATTR_KPARAM_INFO
	.align		4
.L_7:
        /*0008*/ 	.byte	0x04, 0x17
        /*000a*/ 	.short	(.L_9 - .L_8)
.L_8:
        /*000c*/ 	.word	0x00000000
        /*0010*/ 	.short	0x0002
        /*0012*/ 	.short	0x0010
        /*0014*/ 	.byte	0x00, 0xf0, 0x11, 0x00


	//----- nvinfo : EIATTR_KPARAM_INFO
	.align		4
.L_9:
        /*0018*/ 	.byte	0x04, 0x17
        /*001a*/ 	.short	(.L_11 - .L_10)
.L_10:
        /*001c*/ 	.word	0x00000000
        /*0020*/ 	.short	0x0001
        /*0022*/ 	.short	0x0008
        /*0024*/ 	.byte	0x00, 0xf5, 0x21, 0x00


	//----- nvinfo : EIATTR_KPARAM_INFO
	.align		4
.L_11:
        /*0028*/ 	.byte	0x04, 0x17
        /*002a*/ 	.short	(.L_13 - .L_12)
.L_12:
        /*002c*/ 	.word	0x00000000
        /*0030*/ 	.short	0x0000
        /*0032*/ 	.short	0x0000
        /*0034*/ 	.byte	0x00, 0xf5, 0x21, 0x00


	//----- nvinfo : EIATTR_SPARSE_MMA_MASK
	.align		4
.L_13:
        /*0038*/ 	.byte	0x03, 0x50
        /*003a*/ 	.short	0x0000


	//----- nvinfo : EIATTR_MAXREG_COUNT
	.align		4
        /*003c*/ 	.byte	0x03, 0x1b
        /*003e*/ 	.short	0x00ff


	//----- nvinfo : EIATTR_NUM_BARRIERS
	.align		4
        /*0040*/ 	.byte	0x02, 0x4c
        /*0042*/ 	.byte	0x01
	.zero		1


	//----- nvinfo : EIATTR_MERCURY_ISA_VERSION
	.align		4
        /*0044*/ 	.byte	0x03, 0x5f
        /*0046*/ 	.short	0x0101


	//----- nvinfo : EIATTR_VRC_CTA_INIT_COUNT
	.align		4
        /*0048*/ 	.byte	0x02, 0x4a
	.zero		1
	.zero		1


	//----- nvinfo : EIATTR_EXIT_INSTR_OFFSETS
	.align		4
        /*004c*/ 	.byte	0x04, 0x1c
        /*004e*/ 	.short	(.L_15 - .L_14)


	//   ....[0]....
.L_14:
        /*0050*/ 	.word	0x00000220


	//   ....[1]....
        /*0054*/ 	.word	0x000002a0


	//----- nvinfo : EIATTR_CBANK_PARAM_SIZE
	.align		4
.L_15:
        /*0058*/ 	.byte	0x03, 0x19
        /*005a*/ 	.short	0x0014


	//----- nvinfo : EIATTR_PARAM_CBANK
	.align		4
        /*005c*/ 	.byte	0x04, 0x0a
        /*005e*/ 	.short	(.L_17 - .L_16)
	.align		4
.L_16:
        /*0060*/ 	.word	index@(.nv.constant0._Z16reduction_kernelPiS_i)
        /*0064*/ 	.short	0x0380
        /*0066*/ 	.short	0x0014


	//----- nvinfo : EIATTR_SW_WAR
	.align		4
.L_17:
        /*0068*/ 	.byte	0x04, 0x36
        /*006a*/ 	.short	(.L_19 - .L_18)
.L_18:
        /*006c*/ 	.word	0x00000008
.L_19:


//--------------------- .nv.callgraph             --------------------------
	.section	.nv.callgraph,"",@"SHT_CUDA_CALLGRAPH"
	.align	4
	.sectionentsize	8
	.align		4
        /*0000*/ 	.word	0x00000000
	.align		4
        /*0004*/ 	.word	0xffffffff
	.align		4
        /*0008*/ 	.word	0x00000000
	.align		4
        /*000c*/ 	.word	0xfffffffe
	.align		4
        /*0010*/ 	.word	0x00000000
	.align		4
        /*0014*/ 	.word	0xfffffffd
	.align		4
        /*0018*/ 	.word	0x00000000
	.align		4
        /*001c*/ 	.word	0xfffffffc


//--------------------- .text._Z16reduction_kernelPiS_i --------------------------
	.section	.text._Z16reduction_kernelPiS_i,"ax",@progbits
	.align	128
        .global         _Z16reduction_kernelPiS_i
        .type           _Z16reduction_kernelPiS_i,@function
        .size           _Z16reduction_kernelPiS_i,(.L_x_2 - _Z16reduction_kernelPiS_i)
        .other          _Z16reduction_kernelPiS_i,@"STO_CUDA_ENTRY STV_DEFAULT"
_Z16reduction_kernelPiS_i:
.text._Z16reduction_kernelPiS_i:
[----:B------:R-:W-:Y:S01]  /*0000*/  LDC R1, c[0x0][0x37c] ;  /* 0x0000df00ff017b82 */ /* 0x000fe20000000800 */
[----:B------:R-:W0:Y:S01]  /*0010*/  S2R R4, SR_TID.X ;  /* 0x0000000000047919 */ /* 0x000e220000002100 */
[----:B------:R-:W0:Y:S01]  /*0020*/  LDCU UR8, c[0x0][0x360] ;  /* 0x00006c00ff0877ac */ /* 0x000e220008000800 */
[----:B------:R-:W0:Y:S01]  /*0030*/  S2R R7, SR_CTAID.X ;  /* 0x0000000000077919 */ /* 0x000e220000002500 */
[----:B------:R-:W1:Y:S01]  /*0040*/  LDCU UR4, c[0x0][0x390] ;  /* 0x00007200ff0477ac */ /* 0x000e620008000800 */
[----:B------:R-:W2:Y:S01]  /*0050*/  LDCU.64 UR6, c[0x0][0x358] ;  /* 0x00006b00ff0677ac */ /* 0x000ea20008000a00 */
[----:B0-----:R-:W-:-:S05]  /*0060*/  IMAD R5, R7, UR8, R4 ;  /* 0x0000000807057c24 */ /* 0x001fca000f8e0204 */
[----:B-1----:R-:W-:-:S13]  /*0070*/  ISETP.GE.AND P0, PT, R5, UR4, PT ;  /* 0x0000000405007c0c */ /* 0x002fda000bf06270 */
[----:B------:R-:W0:Y:S02]  /*0080*/  @!P0 LDC.64 R2, c[0x0][0x380] ;  /* 0x0000e000ff028b82 */ /* 0x000e240000000a00 */
[----:B0-----:R-:W-:-:S06]  /*0090*/  @!P0 IMAD.WIDE R2, R5, 0x4, R2 ;  /* 0x0000000405028825 */ /* 0x001fcc00078e0202 */
[----:B--2---:R-:W2:Y:S01]  /*00a0*/  @!P0 LDG.E R3, desc[UR6][R2.64] ;  /* 0x0000000602038981 */ /* 0x004ea2000c1e1900 */
[----:B------:R-:W0:Y:S01]  /*00b0*/  S2UR UR5, SR_CgaCtaId ;  /* 0x00000000000579c3 */ /* 0x000e220000008800 */
[----:B------:R-:W-:Y:S01]  /*00c0*/  UMOV UR4, 0x400 ;  /* 0x0000040000047882 */ /* 0x000fe20000000000 */
[----:B------:R-:W-:Y:S01]  /*00d0*/  IMAD.MOV.U32 R5, RZ, RZ, 0x1 ;  /* 0x00000001ff057424 */ /* 0x000fe200078e00ff */
[----:B0-----:R-:W-:-:S06]  /*00e0*/  ULEA UR4, UR5, UR4, 0x18 ;  /* 0x0000000405047291 */ /* 0x001fcc000f8ec0ff */
[----:B------:R-:W-:-:S05]  /*00f0*/  LEA R0, R4, UR4, 0x2 ;  /* 0x0000000404007c11 */ /* 0x000fca000f8e10ff */
[----:B--2---:R0:W-:Y:S04]  /*0100*/  @!P0 STS [R0], R3 ;  /* 0x0000000300008388 */ /* 0x0041e80000000800 */
[----:B------:R0:W-:Y:S01]  /*0110*/  @P0 STS [R0], RZ ;  /* 0x000000ff00000388 */ /* 0x0001e20000000800 */
[----:B------:R-:W-:Y:S06]  /*0120*/  BAR.SYNC.DEFER_BLOCKING 0x0 ;  /* 0x0000000000007b1d */ /* 0x000fec0000010000 */
.L_x_0:
[----:B------:R-:W-:Y:S02]  /*0130*/  IMAD.SHL.U32 R6, R5, 0x2, RZ ;  /* 0x0000000205067824 */ /* 0x000fe400078e00ff */
[----:B0-----:R-:W-:-:S03]  /*0140*/  IMAD.IADD R3, R4, 0x1, R5 ;  /* 0x0000000104037824 */ /* 0x001fc600078e0205 */
[----:B------:R-:W-:-:S04]  /*0150*/  IADD3 R2, PT, PT, R6, -0x1, RZ ;  /* 0xffffffff06027810 */ /* 0x000fc80007ffe0ff */
[----:B------:R-:W-:-:S04]  /*0160*/  LOP3.LUT P0, RZ, R2, R4, RZ, 0xc0, !PT ;  /* 0x0000000402ff7212 */ /* 0x000fc8000780c0ff */
[----:B------:R-:W-:-:S13]  /*0170*/  ISETP.GE.U32.OR P0, PT, R3, UR8, P0 ;  /* 0x0000000803007c0c */ /* 0x000fda0008706470 */
[----:B------:R-:W-:Y:S01]  /*0180*/  @!P0 LEA R2, R5, R0, 0x2 ;  /* 0x0000000005028211 */ /* 0x000fe200078e10ff */
[----:B------:R-:W-:Y:S01]  /*0190*/  @!P0 LDS R3, [R0] ;  /* 0x0000000000038984 */ /* 0x000fe20000000800 */
[----:B------:R-:W-:-:S04]  /*01a0*/  MOV R5, R6 ;  /* 0x0000000600057202 */ /* 0x000fc80000000f00 */
[----:B------:R-:W0:Y:S02]  /*01b0*/  @!P0 LDS R2, [R2] ;  /* 0x0000000002028984 */ /* 0x000e240000000800 */
[----:B0-----:R-:W-:-:S05]  /*01c0*/  @!P0 IMAD.IADD R3, R2, 0x1, R3 ;  /* 0x0000000102038824 */ /* 0x001fca00078e0203 */
[----:B------:R1:W-:Y:S01]  /*01d0*/  @!P0 STS [R0], R3 ;  /* 0x0000000300008388 */ /* 0x0003e20000000800 */
[----:B------:R-:W-:Y:S01]  /*01e0*/  BAR.SYNC.DEFER_BLOCKING 0x0 ;  /* 0x0000000000007b1d */ /* 0x000fe20000010000 */
[----:B------:R-:W-:-:S13]  /*01f0*/  ISETP.GT.U32.AND P0, PT, R6, UR8, PT ;  /* 0x0000000806007c0c */ /* 0x000fda000bf04070 */
[----:B-1----:R-:W-:Y:S05]  /*0200*/  @!P0 BRA `(.L_x_0) ;  /* 0xfffffffc00c88947 */ /* 0x002fea000383ffff */
[----:B------:R-:W-:-:S13]  /*0210*/  ISETP.NE.AND P0, PT, R4, RZ, PT ;  /* 0x000000ff0400720c */ /* 0x000fda0003f05270 */
[----:B------:R-:W-:Y:S05]  /*0220*/  @P0 EXIT ;  /* 0x000000000000094d */ /* 0x000fea0003800000 */
[----:B------:R-:W0:Y:S01]  /*0230*/  S2UR UR5, SR_CgaCtaId ;  /* 0x00000000000579c3 */ /* 0x000e220000008800 */
[----:B------:R-:W-:-:S07]  /*0240*/  UMOV UR4, 0x400 ;  /* 0x0000040000047882 */ /* 0x000fce0000000000 */
[----:B------:R-:W1:Y:S01]  /*0250*/  LDC.64 R2, c[0x0][0x388] ;  /* 0x0000e200ff027b82 */ /* 0x000e620000000a00 */
[----:B0-----:R-:W-:Y:S01]  /*0260*/  ULEA UR4, UR5, UR4, 0x18 ;  /* 0x0000000405047291 */ /* 0x001fe2000f8ec0ff */
[----:B-1----:R-:W-:-:S08]  /*0270*/  IMAD.WIDE.U32 R2, R7, 0x4, R2 ;  /* 0x0000000407027825 */ /* 0x002fd000078e0002 */
[----:B------:R-:W0:Y:S04]  /*0280*/  LDS R5, [UR4] ;  /* 0x00000004ff057984 */ /* 0x000e280008000800 */
[----:B0-----:R-:W-:Y:S01]  /*0290*/  STG.E desc[UR6][R2.64], R5 ;  /* 0x0000000502007986 */ /* 0x001fe2000c101906 */
[----:B------:R-:W-:Y:S05]  /*02a0*/  EXIT ;  /* 0x000000000000794d */ /* 0x000fea0003800000 */
.L_x_1:
[----:B------:R-:W-:-:S00]  /*02b0*/  BRA `(.L_x_1) ;  /* 0xfffffffc00fc7947 */ /* 0x000fc0000383ffff */
[----:B------:R-:W-:-:S00]  /*02c0*/  NOP ;  /* 0x0000000000007918 */ /* 0x000fc00000000000 */
        /* <DEDUP_REMOVED lines=11> */
.L_x_2:


//--------------------- .nv.shared._Z16reduction_kernelPiS_i --------------------------
	.section	.nv.shared._Z16reduction_kernelPiS_i,"aw",@nobits
	.sectionflags	@""
	.align	4
.nv.shared._Z16reduction_kernelPiS_i:
	.zero		5120


//--------------------- .nv.shared.reserved.0     --------------------------
	.section	.nv.shared.reserved.0,"aw",@nobits
	.weak		__nv_reservedSMEM_offset_0_alias
	.size		__nv_reservedSMEM_offset_0_alias, 0, 64
	.other		__nv_reservedSMEM_offset_0_alias,@"STO_CUDA_RESERVED_SHARED STV_DEFAULT"
__nv_reservedSMEM_offset_0_alias:
	.zero		0
	.zero		64


//--------------------- .nv.constant0._Z16reduction_kernelPiS_i --------------------------
	.section	.nv.constant0._Z16reduction_kernelPiS_i,"a",@progbits
	.sectionflags	@""
	.align	4
.nv.constant0._Z16reduction_kernelPiS_i:
	.zero		916


//--------------------- SYMBOLS --------------------------

	.type		.nv.reservedSmem.offset0,@object
	.size		.nv.reservedSmem.offset0,0x4
	.type		.nv.reservedSmem.cap,@object
	.size		.nv.reservedSmem.cap,0x4
